//
// Generated by NVIDIA NVVM Compiler
//
// Compiler Build ID: CL-36424714
// Cuda compilation tools, release 13.0, V13.0.88
// Based on NVVM 20.0.0
//

.version 9.0
.target sm_100
.address_size 64

	// .globl	_Z17convolutionKernelPKfS0_Pfii

.visible .entry _Z17convolutionKernelPKfS0_Pfii(
	.param .u64 .ptr .align 1 _Z17convolutionKernelPKfS0_Pfii_param_0,
	.param .u64 .ptr .align 1 _Z17convolutionKernelPKfS0_Pfii_param_1,
	.param .u64 .ptr .align 1 _Z17convolutionKernelPKfS0_Pfii_param_2,
	.param .u32 _Z17convolutionKernelPKfS0_Pfii_param_3,
	.param .u32 _Z17convolutionKernelPKfS0_Pfii_param_4
)
{
	.reg .pred 	%p<5>;
	.reg .b32 	%r<19>;
	.reg .b32 	%f<10>;
	.reg .b64 	%rd<14>;

	ld.param.u64 	%rd5, [_Z17convolutionKernelPKfS0_Pfii_param_0];
	ld.param.u64 	%rd6, [_Z17convolutionKernelPKfS0_Pfii_param_1];
	ld.param.u64 	%rd7, [_Z17convolutionKernelPKfS0_Pfii_param_2];
	ld.param.u32 	%r10, [_Z17convolutionKernelPKfS0_Pfii_param_3];
	ld.param.u32 	%r11, [_Z17convolutionKernelPKfS0_Pfii_param_4];
	mov.u32 	%r12, %tid.x;
	mov.u32 	%r13, %ntid.x;
	mov.u32 	%r14, %ctaid.x;
	mad.lo.s32 	%r1, %r13, %r14, %r12;
	setp.ge.s32 	%p1, %r1, %r10;
	@%p1 bra 	$L__BB0_6;
	setp.lt.s32 	%p2, %r11, 1;
	mov.f32 	%f9, 0f00000000;
	@%p2 bra 	$L__BB0_5;
	max.s32 	%r15, %r10, %r1;
	sub.s32 	%r18, %r15, %r1;
	neg.s32 	%r17, %r11;
	cvta.to.global.u64 	%rd1, %rd5;
	cvta.to.global.u64 	%rd13, %rd6;
	mov.f32 	%f9, 0f00000000;
	mov.u32 	%r16, %r1;
$L__BB0_3:
	setp.eq.s32 	%p3, %r18, 0;
	@%p3 bra 	$L__BB0_5;
	mul.wide.s32 	%rd8, %r16, 4;
	add.s64 	%rd9, %rd1, %rd8;
	ld.global.f32 	%f6, [%rd9];
	ld.global.f32 	%f7, [%rd13];
	fma.rn.f32 	%f9, %f6, %f7, %f9;
	add.s32 	%r18, %r18, -1;
	add.s32 	%r17, %r17, 1;
	setp.ne.s32 	%p4, %r17, 0;
	add.s64 	%rd13, %rd13, 4;
	add.s32 	%r16, %r16, 1;
	@%p4 bra 	$L__BB0_3;
$L__BB0_5:
	cvta.to.global.u64 	%rd10, %rd7;
	mul.wide.s32 	%rd11, %r1, 4;
	add.s64 	%rd12, %rd10, %rd11;
	st.global.f32 	[%rd12], %f9;
$L__BB0_6:
	ret;

}


// ===== COMPILED SASS (sm_100) =====

	.target	sm_100

	.elftype	@"ET_EXEC"


//--------------------- .note.nv.tkinfo           --------------------------
	.section	.note.nv.tkinfo,"",@"SHT_NOTE"
	.sectionflags	@"SHF_NOTE_NV_TKINFO"
	.tkinfo
        /*0018*/ 	.word	0x00000002
        /*0030*/ 	.string	""
        /*0030*/ 	.string	"ptxas"
        /*0030*/ 	.string	"Cuda compilation tools, release 13.0, V13.0.88"
        /*0030*/ 	.string	"Build cuda_13.0.r13.0/compiler.36424714_0"
        /*0030*/ 	.string	"-arch sm_100 -m 64 "



//--------------------- .note.nv.cuinfo           --------------------------
	.section	.note.nv.cuinfo,"",@"SHT_NOTE"
	.sectionflags	@"SHF_NOTE_NV_CUINFO"
        /*0018*/ 	.short	0x0002
        /*001a*/ 	.short	0x0064
        /*001c*/ 	.short	0x0082
	.zero		2


//--------------------- .nv.info                  --------------------------
	.section	.nv.info,"",@"SHT_CUDA_INFO"
	.align	4


	//----- nvinfo : EIATTR_REGCOUNT
	.align		4
        /*0000*/ 	.byte	0x04, 0x2f
        /*0002*/ 	.short	(.L_1 - .L_0)
	.align		4
.L_0:
        /*0004*/ 	.word	index@(_Z17convolutionKernelPKfS0_Pfii)
        /*0008*/ 	.word	0x00000010


	//----- nvinfo : EIATTR_FRAME_SIZE
	.align		4
.L_1:
        /*000c*/ 	.byte	0x04, 0x11
        /*000e*/ 	.short	(.L_3 - .L_2)
	.align		4
.L_2:
        /*0010*/ 	.word	index@(_Z17convolutionKernelPKfS0_Pfii)
        /*0014*/ 	.word	0x00000000


	//----- nvinfo : EIATTR_MIN_STACK_SIZE
	.align		4
.L_3:
        /*0018*/ 	.byte	0x04, 0x12
        /*001a*/ 	.short	(.L_5 - .L_4)
	.align		4
.L_4:
        /*001c*/ 	.word	index@(_Z17convolutionKernelPKfS0_Pfii)
        /*0020*/ 	.word	0x00000000
.L_5:


//--------------------- .nv.compat                --------------------------
	.section	.nv.compat,"",@"SHT_CUDA_COMPAT_INFO"
	.align	4
        /*0000*/ 	.byte	0x02, 0x09, 0x00, 0x00, 0x02, 0x02, 0x01, 0x00, 0x02, 0x05, 0x05, 0x00, 0x03, 0x07, 0x01, 0x01
        /*0010*/ 	.byte	0x02, 0x03, 0x00, 0x00, 0x02, 0x06, 0x01, 0x00, 0x04, 0x0b, 0x08, 0x00, 0x09, 0x00, 0x00, 0x00
        /*0020*/ 	.byte	0x00, 0x00, 0x00, 0x00


//--------------------- .nv.info._Z17convolutionKernelPKfS0_Pfii --------------------------
	.section	.nv.info._Z17convolutionKernelPKfS0_Pfii,"",@"SHT_CUDA_INFO"
	.sectionflags	@""
	.align	4


	//----- nvinfo : EIATTR_CUDA_API_VERSION
	.align		4
        /*0000*/ 	.byte	0x04, 0x37
        /*0002*/ 	.short	(.L_7 - .L_6)
.L_6:
        /*0004*/ 	.word	0x00000082


	//----- nvinfo : EIATTR_KPARAM_INFO
	.align		4
.L_7:
        /*0008*/ 	.byte	0x04, 0x17
        /*000a*/ 	.short	(.L_9 - .L_8)
.L_8:
        /*000c*/ 	.word	0x00000000
        /*0010*/ 	.short	0x0004
        /*0012*/ 	.short	0x001c
        /*0014*/ 	.byte	0x00, 0xf0, 0x11, 0x00


	//----- nvinfo : EIATTR_KPARAM_INFO
	.align		4
.L_9:
        /*0018*/ 	.byte	0x04, 0x17
        /*001a*/ 	.short	(.L_11 - .L_10)
.L_10:
        /*001c*/ 	.word	0x00000000
        /*0020*/ 	.short	0x0003
        /*0022*/ 	.short	0x0018
        /*0024*/ 	.byte	0x00, 0xf0, 0x11, 0x00


	//----- nvinfo : EIATTR_KPARAM_INFO
	.align		4
.L_11:
        /*0028*/ 	.byte	0x04, 0x17
        /*002a*/ 	.short	(.L_13 - .L_12)
.L_12:
        /*002c*/ 	.word	0x00000000
        /*0030*/ 	.short	0x0002
        /*0032*/ 	.short	0x0010
        /*0034*/ 	.byte	0x00, 0xf5, 0x21, 0x00


	//----- nvinfo : EIATTR_KPARAM_INFO
	.align		4
.L_13:
        /*0038*/ 	.byte	0x04, 0x17
        /*003a*/ 	.short	(.L_15 - .L_14)
.L_14:
        /*003c*/ 	.word	0x00000000
        /*0040*/ 	.short	0x0001
        /*0042*/ 	.short	0x0008
        /*0044*/ 	.byte	0x00, 0xf5, 0x21, 0x00


	//----- nvinfo : EIATTR_KPARAM_INFO
	.align		4
.L_15:
        /*0048*/ 	.byte	0x04, 0x17
        /*004a*/ 	.short	(.L_17 - .L_16)
.L_16:
        /*004c*/ 	.word	0x00000000
        /*0050*/ 	.short	0x0000
        /*0052*/ 	.short	0x0000
        /*0054*/ 	.byte	0x00, 0xf5, 0x21, 0x00


	//----- nvinfo : EIATTR_SPARSE_MMA_MASK
	.align		4
.L_17:
        /*0058*/ 	.byte	0x03, 0x50
        /*005a*/ 	.short	0x0000


	//----- nvinfo : EIATTR_MAXREG_COUNT
	.align		4
        /*005c*/ 	.byte	0x03, 0x1b
        /*005e*/ 	.short	0x00ff


	//----- nvinfo : EIATTR_MERCURY_ISA_VERSION
	.align		4
        /*0060*/ 	.byte	0x03, 0x5f
        /*0062*/ 	.short	0x0101


	//----- nvinfo : EIATTR_VRC_CTA_INIT_COUNT
	.align		4
        /*0064*/ 	.byte	0x02, 0x4a
	.zero		1
	.zero		1


	//----- nvinfo : EIATTR_EXIT_INSTR_OFFSETS
	.align		4
        /*0068*/ 	.byte	0x04, 0x1c
        /*006a*/ 	.short	(.L_19 - .L_18)


	//   ....[0]....
.L_18:
        /*006c*/ 	.word	0x00000070


	//   ....[1]....
        /*0070*/ 	.word	0x000002a0


	//----- nvinfo : EIATTR_CRS_STACK_SIZE
	.align		4
.L_19:
        /*0074*/ 	.byte	0x04, 0x1e
        /*0076*/ 	.short	(.L_21 - .L_20)
.L_20:
        /*0078*/ 	.word	0x00000000


	//----- nvinfo : EIATTR_CBANK_PARAM_SIZE
	.align		4
.L_21:
        /*007c*/ 	.byte	0x03, 0x19
        /*007e*/ 	.short	0x0020


	//----- nvinfo : EIATTR_PARAM_CBANK
	.align		4
        /*0080*/ 	.byte	0x04, 0x0a
        /*0082*/ 	.short	(.L_23 - .L_22)
	.align		4
.L_22:
        /*0084*/ 	.word	index@(.nv.constant0._Z17convolutionKernelPKfS0_Pfii)
        /*0088*/ 	.short	0x0380
        /*008a*/ 	.short	0x0020


	//----- nvinfo : EIATTR_SW_WAR
	.align		4
.L_23:
        /*008c*/ 	.byte	0x04, 0x36
        /*008e*/ 	.short	(.L_25 - .L_24)
.L_24:
        /*0090*/ 	.word	0x00000008
.L_25:


//--------------------- .nv.callgraph             --------------------------
	.section	.nv.callgraph,"",@"SHT_CUDA_CALLGRAPH"
	.align	4
	.sectionentsize	8
	.align		4
        /*0000*/ 	.word	0x00000000
	.align		4
        /*0004*/ 	.word	0xffffffff
	.align		4
        /*0008*/ 	.word	0x00000000
	.align		4
        /*000c*/ 	.word	0xfffffffe
	.align		4
        /*0010*/ 	.word	0x00000000
	.align		4
        /*0014*/ 	.word	0xfffffffd
	.align		4
        /*0018*/ 	.word	0x00000000
	.align		4
        /*001c*/ 	.word	0xfffffffc


//--------------------- .text._Z17convolutionKernelPKfS0_Pfii --------------------------
	.section	.text._Z17convolutionKernelPKfS0_Pfii,"ax",@progbits
	.align	128
        .global         _Z17convolutionKernelPKfS0_Pfii
        .type           _Z17convolutionKernelPKfS0_Pfii,@function
        .size           _Z17convolutionKernelPKfS0_Pfii,(.L_x_4 - _Z17convolutionKernelPKfS0_Pfii)
        .other          _Z17convolutionKernelPKfS0_Pfii,@"STO_CUDA_ENTRY STV_DEFAULT"
_Z17convolutionKernelPKfS0_Pfii:
.text._Z17convolutionKernelPKfS0_Pfii:
[----:B------:R-:W-:Y:S01]  /*0000*/  LDC R1, c[0x0][0x37c] ;  /* 0x0000df00ff017b82 */ /* 0x000fe20000000800 */
[----:B------:R-:W0:Y:S01]  /*0010*/  S2R R9, SR_TID.X ;  /* 0x0000000000097919 */ /* 0x000e220000002100 */
[----:B------:R-:W0:Y:S01]  /*0020*/  LDCU UR4, c[0x0][0x360] ;  /* 0x00006c00ff0477ac */ /* 0x000e220008000800 */
[----:B------:R-:W0:Y:S01]  /*0030*/  S2R R0, SR_CTAID.X ;  /* 0x0000000000007919 */ /* 0x000e220000002500 */
[----:B------:R-:W1:Y:S01]  /*0040*/  LDCU UR5, c[0x0][0x398] ;  /* 0x00007300ff0577ac */ /* 0x000e620008000800 */
[----:B0-----:R-:W-:-:S05]  /*0050*/  IMAD R9, R0, UR4, R9 ;  /* 0x0000000400097c24 */ /* 0x001fca000f8e0209 */
[----:B-1----:R-:W-:-:S13]  /*0060*/  ISETP.GE.AND P0, PT, R9, UR5, PT ;  /* 0x0000000509007c0c */ /* 0x002fda000bf06270 */
[----:B------:R-:W-:Y:S05]  /*0070*/  @P0 EXIT ;  /* 0x000000000000094d */ /* 0x000fea0003800000 */
[----:B------:R-:W0:Y:S01]  /*0080*/  LDCU UR4, c[0x0][0x39c] ;  /* 0x00007380ff0477ac */ /* 0x000e220008000800 */
[----:B------:R-:W-:Y:S01]  /*0090*/  IMAD.MOV.U32 R11, RZ, RZ, RZ ;  /* 0x000000ffff0b7224 */ /* 0x000fe200078e00ff */
[----:B------:R-:W1:Y:S01]  /*00a0*/  LDCU.64 UR6, c[0x0][0x358] ;  /* 0x00006b00ff0677ac */ /* 0x000e620008000a00 */
[----:B0-----:R-:W-:-:S09]  /*00b0*/  UISETP.GE.AND UP0, UPT, UR4, 0x1, UPT ;  /* 0x000000010400788c */ /* 0x001fd2000bf06270 */
[----:B-1----:R-:W-:Y:S05]  /*00c0*/  BRA.U !UP0, `(.L_x_0) ;  /* 0x0000000108687547 */ /* 0x002fea000b800000 */
[----:B------:R-:W0:Y:S01]  /*00d0*/  LDC.64 R6, c[0x0][0x380] ;  /* 0x0000e000ff067b82 */ /* 0x000e220000000a00 */
[----:B------:R-:W1:Y:S01]  /*00e0*/  LDCU.64 UR8, c[0x0][0x388] ;  /* 0x00007100ff0877ac */ /* 0x000e620008000a00 */
[----:B------:R-:W-:Y:S01]  /*00f0*/  VIMNMX R0, PT, PT, R9, UR5, !PT ;  /* 0x0000000509007c48 */ /* 0x000fe2000ffe0100 */
[----:B------:R-:W-:Y:S01]  /*0100*/  BSSY.RECONVERGENT B0, `(.L_x_0) ;  /* 0x0000016000007945 */ /* 0x000fe20003800200 */
[----:B------:R-:W-:Y:S01]  /*0110*/  IMAD.MOV.U32 R11, RZ, RZ, RZ ;  /* 0x000000ffff0b7224 */ /* 0x000fe200078e00ff */
[----:B------:R-:W-:Y:S01]  /*0120*/  UIADD3 UR4, UPT, UPT, -UR4, URZ, URZ ;  /* 0x000000ff04047290 */ /* 0x000fe2000fffe1ff */
[----:B------:R-:W-:Y:S01]  /*0130*/  MOV R13, R9 ;  /* 0x00000009000d7202 */ /* 0x000fe20000000f00 */
[----:B------:R-:W-:-:S04]  /*0140*/  IMAD.IADD R0, R0, 0x1, -R9 ;  /* 0x0000000100007824 */ /* 0x000fc800078e0a09 */
[----:B------:R-:W-:Y:S01]  /*0150*/  MOV R8, UR4 ;  /* 0x0000000400087c02 */ /* 0x000fe20008000f00 */
[----:B-1----:R-:W-:Y:S01]  /*0160*/  IMAD.U32 R10, RZ, RZ, UR8 ;  /* 0x00000008ff0a7e24 */ /* 0x002fe2000f8e00ff */
[----:B------:R-:W-:-:S07]  /*0170*/  MOV R5, UR9 ;  /* 0x0000000900057c02 */ /* 0x000fce0008000f00 */
.L_x_2:
[----:B------:R-:W-:-:S13]  /*0180*/  ISETP.NE.AND P0, PT, R0, RZ, PT ;  /* 0x000000ff0000720c */ /* 0x000fda0003f05270 */
[----:B------:R-:W-:Y:S05]  /*0190*/  @!P0 BRA `(.L_x_1) ;  /* 0x0000000000308947 */ /* 0x000fea0003800000 */
[----:B0-----:R-:W-:-:S04]  /*01a0*/  IMAD.WIDE R2, R13, 0x4, R6 ;  /* 0x000000040d027825 */ /* 0x001fc800078e0206 */
[----:B------:R-:W-:Y:S02]  /*01b0*/  IMAD.MOV.U32 R4, RZ, RZ, R10 ;  /* 0x000000ffff047224 */ /* 0x000fe400078e000a */
[----:B------:R-:W2:Y:S04]  /*01c0*/  LDG.E R2, desc[UR6][R2.64] ;  /* 0x0000000602027981 */ /* 0x000ea8000c1e1900 */
[----:B------:R0:W2:Y:S01]  /*01d0*/  LDG.E R4, desc[UR6][R4.64] ;  /* 0x0000000604047981 */ /* 0x0000a2000c1e1900 */
[----:B------:R-:W-:Y:S01]  /*01e0*/  IADD3 R8, PT, PT, R8, 0x1, RZ ;  /* 0x0000000108087810 */ /* 0x000fe20007ffe0ff */
[----:B------:R-:W-:Y:S01]  /*01f0*/  VIADD R0, R0, 0xffffffff ;  /* 0xffffffff00007836 */ /* 0x000fe20000000000 */
[----:B------:R-:W-:Y:S02]  /*0200*/  IADD3 R10, P1, PT, R10, 0x4, RZ ;  /* 0x000000040a0a7810 */ /* 0x000fe40007f3e0ff */
[----:B------:R-:W-:-:S02]  /*0210*/  ISETP.NE.AND P0, PT, R8, RZ, PT ;  /* 0x000000ff0800720c */ /* 0x000fc40003f05270 */
[----:B------:R-:W-:Y:S02]  /*0220*/  IADD3 R13, PT, PT, R13, 0x1, RZ ;  /* 0x000000010d0d7810 */ /* 0x000fe40007ffe0ff */
[----:B0-----:R-:W-:Y:S01]  /*0230*/  IADD3.X R5, PT, PT, RZ, R5, RZ, P1, !PT ;  /* 0x00000005ff057210 */ /* 0x001fe20000ffe4ff */
[----:B--2---:R-:W-:-:S08]  /*0240*/  FFMA R11, R2, R4, R11 ;  /* 0x00000004020b7223 */ /* 0x004fd0000000000b */
[----:B------:R-:W-:Y:S05]  /*0250*/  @P0 BRA `(.L_x_2) ;  /* 0xfffffffc00c80947 */ /* 0x000fea000383ffff */
.L_x_1:
[----:B------:R-:W-:Y:S05]  /*0260*/  BSYNC.RECONVERGENT B0 ;  /* 0x0000000000007941 */ /* 0x000fea0003800200 */
.L_x_0:
[----:B------:R-:W1:Y:S02]  /*0270*/  LDC.64 R2, c[0x0][0x390] ;  /* 0x0000e400ff027b82 */ /* 0x000e640000000a00 */
[----:B-1----:R-:W-:-:S05]  /*0280*/  IMAD.WIDE R2, R9, 0x4, R2 ;  /* 0x0000000409027825 */ /* 0x002fca00078e0202 */
[----:B------:R-:W-:Y:S01]  /*0290*/  STG.E desc[UR6][R2.64], R11 ;  /* 0x0000000b02007986 */ /* 0x000fe2000c101906 */
[----:B------:R-:W-:Y:S05]  /*02a0*/  EXIT ;  /* 0x000000000000794d */ /* 0x000fea0003800000 */
.L_x_3:
[----:B------:R-:W-:-:S00]  /*02b0*/  BRA `(.L_x_3) ;  /* 0xfffffffc00fc7947 */ /* 0x000fc0000383ffff */
[----:B------:R-:W-:-:S00]  /*02c0*/  NOP ;  /* 0x0000000000007918 */ /* 0x000fc00000000000 */
        /* <DEDUP_REMOVED lines=11> */
.L_x_4:


//--------------------- .nv.shared.reserved.0     --------------------------
	.section	.nv.shared.reserved.0,"aw",@nobits
	.weak		__nv_reservedSMEM_offset_0_alias
	.size		__nv_reservedSMEM_offset_0_alias, 0, 64
	.other		__nv_reservedSMEM_offset_0_alias,@"STO_CUDA_RESERVED_SHARED STV_DEFAULT"
__nv_reservedSMEM_offset_0_alias:
	.zero		0
	.zero		64


//--------------------- .nv.constant0._Z17convolutionKernelPKfS0_Pfii --------------------------
	.section	.nv.constant0._Z17convolutionKernelPKfS0_Pfii,"a",@progbits
	.sectionflags	@""
	.align	4
.nv.constant0._Z17convolutionKernelPKfS0_Pfii:
	.zero		928


//--------------------- SYMBOLS --------------------------

	.type		.nv.reservedSmem.offset0,@object
	.size		.nv.reservedSmem.offset0,0x4
